//
// Generated by NVIDIA NVVM Compiler
//
// Compiler Build ID: CL-36424714
// Cuda compilation tools, release 13.0, V13.0.88
// Based on NVVM 20.0.0
//

.version 9.0
.target sm_100
.address_size 64

	// .globl	_Z16sumTwoArrayOnGpuPiS_S_iiii

.visible .entry _Z16sumTwoArrayOnGpuPiS_S_iiii(
	.param .u64 .ptr .align 1 _Z16sumTwoArrayOnGpuPiS_S_iiii_param_0,
	.param .u64 .ptr .align 1 _Z16sumTwoArrayOnGpuPiS_S_iiii_param_1,
	.param .u64 .ptr .align 1 _Z16sumTwoArrayOnGpuPiS_S_iiii_param_2,
	.param .u32 _Z16sumTwoArrayOnGpuPiS_S_iiii_param_3,
	.param .u32 _Z16sumTwoArrayOnGpuPiS_S_iiii_param_4,
	.param .u32 _Z16sumTwoArrayOnGpuPiS_S_iiii_param_5,
	.param .u32 _Z16sumTwoArrayOnGpuPiS_S_iiii_param_6
)
{
	.reg .b32 	%r<14>;
	.reg .b64 	%rd<11>;

	ld.param.u64 	%rd1, [_Z16sumTwoArrayOnGpuPiS_S_iiii_param_0];
	ld.param.u64 	%rd2, [_Z16sumTwoArrayOnGpuPiS_S_iiii_param_1];
	ld.param.u64 	%rd3, [_Z16sumTwoArrayOnGpuPiS_S_iiii_param_2];
	ld.param.u32 	%r1, [_Z16sumTwoArrayOnGpuPiS_S_iiii_param_3];
	ld.param.u32 	%r2, [_Z16sumTwoArrayOnGpuPiS_S_iiii_param_4];
	ld.param.u32 	%r3, [_Z16sumTwoArrayOnGpuPiS_S_iiii_param_5];
	cvta.to.global.u64 	%rd4, %rd3;
	cvta.to.global.u64 	%rd5, %rd2;
	cvta.to.global.u64 	%rd6, %rd1;
	mov.u32 	%r4, %ctaid.y;
	mov.u32 	%r5, %ctaid.x;
	mad.lo.s32 	%r6, %r3, %r4, %r5;
	mov.u32 	%r7, %tid.y;
	mov.u32 	%r8, %tid.x;
	mad.lo.s32 	%r9, %r6, %r2, %r7;
	mad.lo.s32 	%r10, %r9, %r1, %r8;
	mul.wide.s32 	%rd7, %r10, 4;
	add.s64 	%rd8, %rd6, %rd7;
	ld.global.u32 	%r11, [%rd8];
	add.s64 	%rd9, %rd5, %rd7;
	ld.global.u32 	%r12, [%rd9];
	add.s32 	%r13, %r12, %r11;
	add.s64 	%rd10, %rd4, %rd7;
	st.global.u32 	[%rd10], %r13;
	ret;

}
	// .globl	_Z7reduce1Pii
.visible .entry _Z7reduce1Pii(
	.param .u64 .ptr .align 1 _Z7reduce1Pii_param_0,
	.param .u32 _Z7reduce1Pii_param_1
)
{
	.reg .pred 	%p<6>;
	.reg .b32 	%r<15>;
	.reg .b64 	%rd<9>;

	ld.param.u64 	%rd3, [_Z7reduce1Pii_param_0];
	ld.param.u32 	%r14, [_Z7reduce1Pii_param_1];
	cvta.to.global.u64 	%rd1, %rd3;
	mov.u32 	%r6, %ctaid.x;
	mov.u32 	%r7, %ntid.x;
	mov.u32 	%r8, %tid.x;
	mad.lo.s32 	%r1, %r6, %r7, %r8;
	setp.lt.s32 	%p1, %r14, 2;
	@%p1 bra 	$L__BB1_5;
	mul.wide.s32 	%rd4, %r1, 4;
	add.s64 	%rd2, %rd1, %rd4;
$L__BB1_2:
	shr.u32 	%r3, %r14, 1;
	setp.ge.s32 	%p2, %r1, %r3;
	@%p2 bra 	$L__BB1_4;
	mul.wide.u32 	%rd5, %r3, 4;
	add.s64 	%rd6, %rd2, %rd5;
	ld.global.u32 	%r9, [%rd6];
	ld.global.u32 	%r10, [%rd2];
	add.s32 	%r11, %r10, %r9;
	st.global.u32 	[%rd2], %r11;
$L__BB1_4:
	mul.wide.u32 	%rd7, %r3, 4;
	add.s64 	%rd8, %rd1, %rd7;
	mov.b32 	%r12, 0;
	st.global.u32 	[%rd8], %r12;
	and.b32  	%r13, %r14, 2147483646;
	setp.ne.s32 	%p3, %r13, 2;
	add.s32 	%r4, %r3, 1;
	setp.gt.u32 	%p4, %r14, 1;
	and.pred  	%p5, %p3, %p4;
	mov.u32 	%r14, %r4;
	@%p5 bra 	$L__BB1_2;
$L__BB1_5:
	ret;

}


// ===== COMPILED SASS (sm_100) =====

	.target	sm_100

	.elftype	@"ET_EXEC"


//--------------------- .note.nv.tkinfo           --------------------------
	.section	.note.nv.tkinfo,"",@"SHT_NOTE"
	.sectionflags	@"SHF_NOTE_NV_TKINFO"
	.tkinfo
        /*0018*/ 	.word	0x00000002
        /*0030*/ 	.string	""
        /*0030*/ 	.string	"ptxas"
        /*0030*/ 	.string	"Cuda compilation tools, release 13.0, V13.0.88"
        /*0030*/ 	.string	"Build cuda_13.0.r13.0/compiler.36424714_0"
        /*0030*/ 	.string	"-arch sm_100 -m 64 "



//--------------------- .note.nv.cuinfo           --------------------------
	.section	.note.nv.cuinfo,"",@"SHT_NOTE"
	.sectionflags	@"SHF_NOTE_NV_CUINFO"
        /*0018*/ 	.short	0x0002
        /*001a*/ 	.short	0x0064
        /*001c*/ 	.short	0x0082
	.zero		2


//--------------------- .nv.info                  --------------------------
	.section	.nv.info,"",@"SHT_CUDA_INFO"
	.align	4


	//----- nvinfo : EIATTR_REGCOUNT
	.align		4
        /*0000*/ 	.byte	0x04, 0x2f
        /*0002*/ 	.short	(.L_1 - .L_0)
	.align		4
.L_0:
        /*0004*/ 	.word	index@(_Z16sumTwoArrayOnGpuPiS_S_iiii)
        /*0008*/ 	.word	0x0000000c


	//----- nvinfo : EIATTR_FRAME_SIZE
	.align		4
.L_1:
        /*000c*/ 	.byte	0x04, 0x11
        /*000e*/ 	.short	(.L_3 - .L_2)
	.align		4
.L_2:
        /*0010*/ 	.word	index@(_Z16sumTwoArrayOnGpuPiS_S_iiii)
        /*0014*/ 	.word	0x00000000


	//----- nvinfo : EIATTR_REGCOUNT
	.align		4
.L_3:
        /*0018*/ 	.byte	0x04, 0x2f
        /*001a*/ 	.short	(.L_5 - .L_4)
	.align		4
.L_4:
        /*001c*/ 	.word	index@(_Z7reduce1Pii)
        /*0020*/ 	.word	0x00000012


	//----- nvinfo : EIATTR_FRAME_SIZE
	.align		4
.L_5:
        /*0024*/ 	.byte	0x04, 0x11
        /*0026*/ 	.short	(.L_7 - .L_6)
	.align		4
.L_6:
        /*0028*/ 	.word	index@(_Z7reduce1Pii)
        /*002c*/ 	.word	0x00000000


	//----- nvinfo : EIATTR_MIN_STACK_SIZE
	.align		4
.L_7:
        /*0030*/ 	.byte	0x04, 0x12
        /*0032*/ 	.short	(.L_9 - .L_8)
	.align		4
.L_8:
        /*0034*/ 	.word	index@(_Z7reduce1Pii)
        /*0038*/ 	.word	0x00000000


	//----- nvinfo : EIATTR_MIN_STACK_SIZE
	.align		4
.L_9:
        /*003c*/ 	.byte	0x04, 0x12
        /*003e*/ 	.short	(.L_11 - .L_10)
	.align		4
.L_10:
        /*0040*/ 	.word	index@(_Z16sumTwoArrayOnGpuPiS_S_iiii)
        /*0044*/ 	.word	0x00000000
.L_11:


//--------------------- .nv.compat                --------------------------
	.section	.nv.compat,"",@"SHT_CUDA_COMPAT_INFO"
	.align	4
        /*0000*/ 	.byte	0x02, 0x09, 0x00, 0x00, 0x02, 0x02, 0x01, 0x00, 0x02, 0x05, 0x05, 0x00, 0x03, 0x07, 0x01, 0x01
        /*0010*/ 	.byte	0x02, 0x03, 0x00, 0x00, 0x02, 0x06, 0x01, 0x00, 0x04, 0x0b, 0x08, 0x00, 0x09, 0x00, 0x00, 0x00
        /*0020*/ 	.byte	0x00, 0x00, 0x00, 0x00


//--------------------- .nv.info._Z7reduce1Pii    --------------------------
	.section	.nv.info._Z7reduce1Pii,"",@"SHT_CUDA_INFO"
	.sectionflags	@""
	.align	4


	//----- nvinfo : EIATTR_CUDA_API_VERSION
	.align		4
        /*0000*/ 	.byte	0x04, 0x37
        /*0002*/ 	.short	(.L_13 - .L_12)
.L_12:
        /*0004*/ 	.word	0x00000082


	//----- nvinfo : EIATTR_KPARAM_INFO
	.align		4
.L_13:
        /*0008*/ 	.byte	0x04, 0x17
        /*000a*/ 	.short	(.L_15 - .L_14)
.L_14:
        /*000c*/ 	.word	0x00000000
        /*0010*/ 	.short	0x0001
        /*0012*/ 	.short	0x0008
        /*0014*/ 	.byte	0x00, 0xf0, 0x11, 0x00


	//----- nvinfo : EIATTR_KPARAM_INFO
	.align		4
.L_15:
        /*0018*/ 	.byte	0x04, 0x17
        /*001a*/ 	.short	(.L_17 - .L_16)
.L_16:
        /*001c*/ 	.word	0x00000000
        /*0020*/ 	.short	0x0000
        /*0022*/ 	.short	0x0000
        /*0024*/ 	.byte	0x00, 0xf5, 0x21, 0x00


	//----- nvinfo : EIATTR_SPARSE_MMA_MASK
	.align		4
.L_17:
        /*0028*/ 	.byte	0x03, 0x50
        /*002a*/ 	.short	0x0000


	//----- nvinfo : EIATTR_MAXREG_COUNT
	.align		4
        /*002c*/ 	.byte	0x03, 0x1b
        /*002e*/ 	.short	0x00ff


	//----- nvinfo : EIATTR_MERCURY_ISA_VERSION
	.align		4
        /*0030*/ 	.byte	0x03, 0x5f
        /*0032*/ 	.short	0x0101


	//----- nvinfo : EIATTR_VRC_CTA_INIT_COUNT
	.align		4
        /*0034*/ 	.byte	0x02, 0x4a
	.zero		1
	.zero		1


	//----- nvinfo : EIATTR_EXIT_INSTR_OFFSETS
	.align		4
        /*0038*/ 	.byte	0x04, 0x1c
        /*003a*/ 	.short	(.L_19 - .L_18)


	//   ....[0]....
.L_18:
        /*003c*/ 	.word	0x00000060


	//   ....[1]....
        /*0040*/ 	.word	0x000001c0


	//----- nvinfo : EIATTR_CBANK_PARAM_SIZE
	.align		4
.L_19:
        /*0044*/ 	.byte	0x03, 0x19
        /*0046*/ 	.short	0x000c


	//----- nvinfo : EIATTR_PARAM_CBANK
	.align		4
        /*0048*/ 	.byte	0x04, 0x0a
        /*004a*/ 	.short	(.L_21 - .L_20)
	.align		4
.L_20:
        /*004c*/ 	.word	index@(.nv.constant0._Z7reduce1Pii)
        /*0050*/ 	.short	0x0380
        /*0052*/ 	.short	0x000c


	//----- nvinfo : EIATTR_SW_WAR
	.align		4
.L_21:
        /*0054*/ 	.byte	0x04, 0x36
        /*0056*/ 	.short	(.L_23 - .L_22)
.L_22:
        /*0058*/ 	.word	0x00000008
.L_23:


//--------------------- .nv.info._Z16sumTwoArrayOnGpuPiS_S_iiii --------------------------
	.section	.nv.info._Z16sumTwoArrayOnGpuPiS_S_iiii,"",@"SHT_CUDA_INFO"
	.sectionflags	@""
	.align	4


	//----- nvinfo : EIATTR_CUDA_API_VERSION
	.align		4
        /*0000*/ 	.byte	0x04, 0x37
        /*0002*/ 	.short	(.L_25 - .L_24)
.L_24:
        /*0004*/ 	.word	0x00000082


	//----- nvinfo : EIATTR_KPARAM_INFO
	.align		4
.L_25:
        /*0008*/ 	.byte	0x04, 0x17
        /*000a*/ 	.short	(.L_27 - .L_26)
.L_26:
        /*000c*/ 	.word	0x00000000
        /*0010*/ 	.short	0x0006
        /*0012*/ 	.short	0x0024
        /*0014*/ 	.byte	0x00, 0xf0, 0x11, 0x00


	//----- nvinfo : EIATTR_KPARAM_INFO
	.align		4
.L_27:
        /*0018*/ 	.byte	0x04, 0x17
        /*001a*/ 	.short	(.L_29 - .L_28)
.L_28:
        /*001c*/ 	.word	0x00000000
        /*0020*/ 	.short	0x0005
        /*0022*/ 	.short	0x0020
        /*0024*/ 	.byte	0x00, 0xf0, 0x11, 0x00


	//----- nvinfo : EIATTR_KPARAM_INFO
	.align		4
.L_29:
        /*0028*/ 	.byte	0x04, 0x17
        /*002a*/ 	.short	(.L_31 - .L_30)
.L_30:
        /*002c*/ 	.word	0x00000000
        /*0030*/ 	.short	0x0004
        /*0032*/ 	.short	0x001c
        /*0034*/ 	.byte	0x00, 0xf0, 0x11, 0x00


	//----- nvinfo : EIATTR_KPARAM_INFO
	.align		4
.L_31:
        /*0038*/ 	.byte	0x04, 0x17
        /*003a*/ 	.short	(.L_33 - .L_32)
.L_32:
        /*003c*/ 	.word	0x00000000
        /*0040*/ 	.short	0x0003
        /*0042*/ 	.short	0x0018
        /*0044*/ 	.byte	0x00, 0xf0, 0x11, 0x00


	//----- nvinfo : EIATTR_KPARAM_INFO
	.align		4
.L_33:
        /*0048*/ 	.byte	0x04, 0x17
        /*004a*/ 	.short	(.L_35 - .L_34)
.L_34:
        /*004c*/ 	.word	0x00000000
        /*0050*/ 	.short	0x0002
        /*0052*/ 	.short	0x0010
        /*0054*/ 	.byte	0x00, 0xf5, 0x21, 0x00


	//----- nvinfo : EIATTR_KPARAM_INFO
	.align		4
.L_35:
        /*0058*/ 	.byte	0x04, 0x17
        /*005a*/ 	.short	(.L_37 - .L_36)
.L_36:
        /*005c*/ 	.word	0x00000000
        /*0060*/ 	.short	0x0001
        /*0062*/ 	.short	0x0008
        /*0064*/ 	.byte	0x00, 0xf5, 0x21, 0x00


	//----- nvinfo : EIATTR_KPARAM_INFO
	.align		4
.L_37:
        /*0068*/ 	.byte	0x04, 0x17
        /*006a*/ 	.short	(.L_39 - .L_38)
.L_38:
        /*006c*/ 	.word	0x00000000
        /*0070*/ 	.short	0x0000
        /*0072*/ 	.short	0x0000
        /*0074*/ 	.byte	0x00, 0xf5, 0x21, 0x00


	//----- nvinfo : EIATTR_SPARSE_MMA_MASK
	.align		4
.L_39:
        /*0078*/ 	.byte	0x03, 0x50
        /*007a*/ 	.short	0x0000


	//----- nvinfo : EIATTR_MAXREG_COUNT
	.align		4
        /*007c*/ 	.byte	0x03, 0x1b
        /*007e*/ 	.short	0x00ff


	//----- nvinfo : EIATTR_MERCURY_ISA_VERSION
	.align		4
        /*0080*/ 	.byte	0x03, 0x5f
        /*0082*/ 	.short	0x0101


	//----- nvinfo : EIATTR_VRC_CTA_INIT_COUNT
	.align		4
        /*0084*/ 	.byte	0x02, 0x4a
	.zero		1
	.zero		1


	//----- nvinfo : EIATTR_EXIT_INSTR_OFFSETS
	.align		4
        /*0088*/ 	.byte	0x04, 0x1c
        /*008a*/ 	.short	(.L_41 - .L_40)


	//   ....[0]....
.L_40:
        /*008c*/ 	.word	0x00000150


	//----- nvinfo : EIATTR_CBANK_PARAM_SIZE
	.align		4
.L_41:
        /*0090*/ 	.byte	0x03, 0x19
        /*0092*/ 	.short	0x0028


	//----- nvinfo : EIATTR_PARAM_CBANK
	.align		4
        /*0094*/ 	.byte	0x04, 0x0a
        /*0096*/ 	.short	(.L_43 - .L_42)
	.align		4
.L_42:
        /*0098*/ 	.word	index@(.nv.constant0._Z16sumTwoArrayOnGpuPiS_S_iiii)
        /*009c*/ 	.short	0x0380
        /*009e*/ 	.short	0x0028


	//----- nvinfo : EIATTR_SW_WAR
	.align		4
.L_43:
        /*00a0*/ 	.byte	0x04, 0x36
        /*00a2*/ 	.short	(.L_45 - .L_44)
.L_44:
        /*00a4*/ 	.word	0x00000008
.L_45:


//--------------------- .nv.callgraph             --------------------------
	.section	.nv.callgraph,"",@"SHT_CUDA_CALLGRAPH"
	.align	4
	.sectionentsize	8
	.align		4
        /*0000*/ 	.word	0x00000000
	.align		4
        /*0004*/ 	.word	0xffffffff
	.align		4
        /*0008*/ 	.word	0x00000000
	.align		4
        /*000c*/ 	.word	0xfffffffe
	.align		4
        /*0010*/ 	.word	0x00000000
	.align		4
        /*0014*/ 	.word	0xfffffffd
	.align		4
        /*0018*/ 	.word	0x00000000
	.align		4
        /*001c*/ 	.word	0xfffffffc


//--------------------- .text._Z7reduce1Pii       --------------------------
	.section	.text._Z7reduce1Pii,"ax",@progbits
	.align	128
        .global         _Z7reduce1Pii
        .type           _Z7reduce1Pii,@function
        .size           _Z7reduce1Pii,(.L_x_3 - _Z7reduce1Pii)
        .other          _Z7reduce1Pii,@"STO_CUDA_ENTRY STV_DEFAULT"
_Z7reduce1Pii:
.text._Z7reduce1Pii:
[----:B------:R-:W-:Y:S08]  /*0000*/  LDC R1, c[0x0][0x37c] ;  /* 0x0000df00ff017b82 */ /* 0x000ff00000000800 */
[----:B------:R-:W0:Y:S08]  /*0010*/  LDC R0, c[0x0][0x388] ;  /* 0x0000e200ff007b82 */ /* 0x000e300000000800 */
[----:B------:R-:W1:Y:S08]  /*0020*/  LDC R11, c[0x0][0x360] ;  /* 0x0000d800ff0b7b82 */ /* 0x000e700000000800 */
[----:B------:R-:W2:Y:S01]  /*0030*/  S2UR UR4, SR_CTAID.X ;  /* 0x00000000000479c3 */ /* 0x000ea20000002500 */
[----:B0-----:R-:W-:-:S02]  /*0040*/  ISETP.GE.AND P0, PT, R0, 0x2, PT ;  /* 0x000000020000780c */ /* 0x001fc40003f06270 */
[----:B------:R-:W0:Y:S11]  /*0050*/  S2R R0, SR_TID.X ;  /* 0x0000000000007919 */ /* 0x000e360000002100 */
[----:B-12---:R-:W-:Y:S05]  /*0060*/  @!P0 EXIT ;  /* 0x000000000000894d */ /* 0x006fea0003800000 */
[----:B------:R-:W1:Y:S01]  /*0070*/  LDC.64 R4, c[0x0][0x380] ;  /* 0x0000e000ff047b82 */ /* 0x000e620000000a00 */
[----:B------:R-:W2:Y:S01]  /*0080*/  LDCU UR5, c[0x0][0x388] ;  /* 0x00007100ff0577ac */ /* 0x000ea20008000800 */
[----:B0-----:R-:W-:Y:S01]  /*0090*/  IMAD R11, R11, UR4, R0 ;  /* 0x000000040b0b7c24 */ /* 0x001fe2000f8e0200 */
[----:B------:R-:W0:Y:S05]  /*00a0*/  LDCU.64 UR6, c[0x0][0x358] ;  /* 0x00006b00ff0677ac */ /* 0x000e2a0008000a00 */
[----:B------:R-:W3:Y:S01]  /*00b0*/  LDC.64 R2, c[0x0][0x380] ;  /* 0x0000e000ff027b82 */ /* 0x000ee20000000a00 */
[----:B--2---:R-:W-:Y:S02]  /*00c0*/  IMAD.U32 R0, RZ, RZ, UR5 ;  /* 0x00000005ff007e24 */ /* 0x004fe4000f8e00ff */
[----:B01----:R-:W-:-:S07]  /*00d0*/  IMAD.WIDE R4, R11, 0x4, R4 ;  /* 0x000000040b047825 */ /* 0x003fce00078e0204 */
.L_x_0:
[----:B------:R-:W-:-:S04]  /*00e0*/  SHF.R.U32.HI R15, RZ, 0x1, R0 ;  /* 0x00000001ff0f7819 */ /* 0x000fc80000011600 */
[----:B------:R-:W-:-:S13]  /*00f0*/  ISETP.GE.AND P0, PT, R11, R15, PT ;  /* 0x0000000f0b00720c */ /* 0x000fda0003f06270 */
[----:B------:R-:W-:Y:S01]  /*0100*/  @!P0 IMAD.WIDE.U32 R6, R15, 0x4, R4 ;  /* 0x000000040f068825 */ /* 0x000fe200078e0004 */
[----:B------:R-:W2:Y:S05]  /*0110*/  @!P0 LDG.E R9, desc[UR6][R4.64] ;  /* 0x0000000604098981 */ /* 0x000eaa000c1e1900 */
[----:B------:R-:W2:Y:S01]  /*0120*/  @!P0 LDG.E R6, desc[UR6][R6.64] ;  /* 0x0000000606068981 */ /* 0x000ea2000c1e1900 */
[----:B------:R-:W-:-:S04]  /*0130*/  LOP3.LUT R10, R0, 0x7ffffffe, RZ, 0xc0, !PT ;  /* 0x7ffffffe000a7812 */ /* 0x000fc800078ec0ff */
[----:B------:R-:W-:Y:S02]  /*0140*/  ISETP.NE.AND P1, PT, R10, 0x2, PT ;  /* 0x000000020a00780c */ /* 0x000fe40003f25270 */
[----:B--2---:R-:W-:Y:S01]  /*0150*/  @!P0 IADD3 R13, PT, PT, R6, R9, RZ ;  /* 0x00000009060d8210 */ /* 0x004fe20007ffe0ff */
[----:B---3--:R-:W-:-:S04]  /*0160*/  IMAD.WIDE.U32 R8, R15, 0x4, R2 ;  /* 0x000000040f087825 */ /* 0x008fc800078e0002 */
[----:B------:R0:W-:Y:S01]  /*0170*/  @!P0 STG.E desc[UR6][R4.64], R13 ;  /* 0x0000000d04008986 */ /* 0x0001e2000c101906 */
[----:B------:R-:W-:Y:S01]  /*0180*/  ISETP.GT.U32.AND P0, PT, R0, 0x1, PT ;  /* 0x000000010000780c */ /* 0x000fe20003f04070 */
[----:B------:R-:W-:Y:S02]  /*0190*/  VIADD R0, R15, 0x1 ;  /* 0x000000010f007836 */ /* 0x000fe40000000000 */
[----:B------:R0:W-:Y:S10]  /*01a0*/  STG.E desc[UR6][R8.64], RZ ;  /* 0x000000ff08007986 */ /* 0x0001f4000c101906 */
[----:B0-----:R-:W-:Y:S05]  /*01b0*/  @P0 BRA P1, `(.L_x_0) ;  /* 0xfffffffc00c80947 */ /* 0x001fea000083ffff */
[----:B------:R-:W-:Y:S05]  /*01c0*/  EXIT ;  /* 0x000000000000794d */ /* 0x000fea0003800000 */
.L_x_1:
[----:B------:R-:W-:-:S00]  /*01d0*/  BRA `(.L_x_1) ;  /* 0xfffffffc00fc7947 */ /* 0x000fc0000383ffff */
[----:B------:R-:W-:-:S00]  /*01e0*/  NOP ;  /* 0x0000000000007918 */ /* 0x000fc00000000000 */
        /* <DEDUP_REMOVED lines=9> */
.L_x_3:


//--------------------- .text._Z16sumTwoArrayOnGpuPiS_S_iiii --------------------------
	.section	.text._Z16sumTwoArrayOnGpuPiS_S_iiii,"ax",@progbits
	.align	128
        .global         _Z16sumTwoArrayOnGpuPiS_S_iiii
        .type           _Z16sumTwoArrayOnGpuPiS_S_iiii,@function
        .size           _Z16sumTwoArrayOnGpuPiS_S_iiii,(.L_x_4 - _Z16sumTwoArrayOnGpuPiS_S_iiii)
        .other          _Z16sumTwoArrayOnGpuPiS_S_iiii,@"STO_CUDA_ENTRY STV_DEFAULT"
_Z16sumTwoArrayOnGpuPiS_S_iiii:
.text._Z16sumTwoArrayOnGpuPiS_S_iiii:
[----:B------:R-:W-:Y:S01]  /*0000*/  LDC R1, c[0x0][0x37c] ;  /* 0x0000df00ff017b82 */ /* 0x000fe20000000800 */
[----:B------:R-:W0:Y:S07]  /*0010*/  S2R R0, SR_TID.Y ;  /* 0x0000000000007919 */ /* 0x000e2e0000002200 */
[----:B------:R-:W-:Y:S01]  /*0020*/  S2UR UR4, SR_CTAID.Y ;  /* 0x00000000000479c3 */ /* 0x000fe20000002600 */
[----:B------:R-:W1:Y:S01]  /*0030*/  LDCU UR6, c[0x0][0x3a0] ;  /* 0x00007400ff0677ac */ /* 0x000e620008000800 */
[----:B------:R-:W2:Y:S06]  /*0040*/  S2R R9, SR_TID.X ;  /* 0x0000000000097919 */ /* 0x000eac0000002100 */
[----:B------:R-:W1:Y:S08]  /*0050*/  S2UR UR5, SR_CTAID.X ;  /* 0x00000000000579c3 */ /* 0x000e700000002500 */
[----:B------:R-:W0:Y:S08]  /*0060*/  LDC.64 R6, c[0x0][0x398] ;  /* 0x0000e600ff067b82 */ /* 0x000e300000000a00 */
[----:B------:R-:W3:Y:S08]  /*0070*/  LDC.64 R2, c[0x0][0x380] ;  /* 0x0000e000ff027b82 */ /* 0x000ef00000000a00 */
[----:B------:R-:W4:Y:S01]  /*0080*/  LDC.64 R4, c[0x0][0x388] ;  /* 0x0000e200ff047b82 */ /* 0x000f220000000a00 */
[----:B-1----:R-:W-:Y:S01]  /*0090*/  UIMAD UR4, UR4, UR6, UR5 ;  /* 0x00000006040472a4 */ /* 0x002fe2000f8e0205 */
[----:B------:R-:W1:Y:S05]  /*00a0*/  LDCU.64 UR6, c[0x0][0x358] ;  /* 0x00006b00ff0677ac */ /* 0x000e6a0008000a00 */
[----:B0-----:R-:W-:-:S04]  /*00b0*/  IMAD R7, R7, UR4, R0 ;  /* 0x0000000407077c24 */ /* 0x001fc8000f8e0200 */
[----:B--2---:R-:W-:Y:S02]  /*00c0*/  IMAD R9, R7, R6, R9 ;  /* 0x0000000607097224 */ /* 0x004fe400078e0209 */
[----:B------:R-:W0:Y:S02]  /*00d0*/  LDC.64 R6, c[0x0][0x390] ;  /* 0x0000e400ff067b82 */ /* 0x000e240000000a00 */
[----:B---3--:R-:W-:-:S06]  /*00e0*/  IMAD.WIDE R2, R9, 0x4, R2 ;  /* 0x0000000409027825 */ /* 0x008fcc00078e0202 */
[----:B-1----:R-:W2:Y:S01]  /*00f0*/  LDG.E R2, desc[UR6][R2.64] ;  /* 0x0000000602027981 */ /* 0x002ea2000c1e1900 */
[----:B----4-:R-:W-:-:S06]  /*0100*/  IMAD.WIDE R4, R9, 0x4, R4 ;  /* 0x0000000409047825 */ /* 0x010fcc00078e0204 */
[----:B------:R-:W2:Y:S01]  /*0110*/  LDG.E R5, desc[UR6][R4.64] ;  /* 0x0000000604057981 */ /* 0x000ea2000c1e1900 */
[----:B0-----:R-:W-:Y:S01]  /*0120*/  IMAD.WIDE R6, R9, 0x4, R6 ;  /* 0x0000000409067825 */ /* 0x001fe200078e0206 */
[----:B--2---:R-:W-:-:S05]  /*0130*/  IADD3 R9, PT, PT, R2, R5, RZ ;  /* 0x0000000502097210 */ /* 0x004fca0007ffe0ff */
[----:B------:R-:W-:Y:S01]  /*0140*/  STG.E desc[UR6][R6.64], R9 ;  /* 0x0000000906007986 */ /* 0x000fe2000c101906 */
[----:B------:R-:W-:Y:S05]  /*0150*/  EXIT ;  /* 0x000000000000794d */ /* 0x000fea0003800000 */
.L_x_2:
        /* <DEDUP_REMOVED lines=10> */
.L_x_4:


//--------------------- .nv.shared.reserved.0     --------------------------
	.section	.nv.shared.reserved.0,"aw",@nobits
	.weak		__nv_reservedSMEM_offset_0_alias
	.size		__nv_reservedSMEM_offset_0_alias, 0, 64
	.other		__nv_reservedSMEM_offset_0_alias,@"STO_CUDA_RESERVED_SHARED STV_DEFAULT"
__nv_reservedSMEM_offset_0_alias:
	.zero		0
	.zero		64


//--------------------- .nv.constant0._Z7reduce1Pii --------------------------
	.section	.nv.constant0._Z7reduce1Pii,"a",@progbits
	.sectionflags	@""
	.align	4
.nv.constant0._Z7reduce1Pii:
	.zero		908


//--------------------- .nv.constant0._Z16sumTwoArrayOnGpuPiS_S_iiii --------------------------
	.section	.nv.constant0._Z16sumTwoArrayOnGpuPiS_S_iiii,"a",@progbits
	.sectionflags	@""
	.align	4
.nv.constant0._Z16sumTwoArrayOnGpuPiS_S_iiii:
	.zero		936


//--------------------- SYMBOLS --------------------------

	.type		.nv.reservedSmem.offset0,@object
	.size		.nv.reservedSmem.offset0,0x4
